//
// Generated by NVIDIA NVVM Compiler
//
// Compiler Build ID: CL-36424714
// Cuda compilation tools, release 13.0, V13.0.88
// Based on NVVM 20.0.0
//

.version 9.0
.target sm_100
.address_size 64

	// .globl	_Z3addPKfS0_Pf

.visible .entry _Z3addPKfS0_Pf(
	.param .u64 .ptr .align 1 _Z3addPKfS0_Pf_param_0,
	.param .u64 .ptr .align 1 _Z3addPKfS0_Pf_param_1,
	.param .u64 .ptr .align 1 _Z3addPKfS0_Pf_param_2
)
{
	.reg .b32 	%r<2>;
	.reg .b32 	%f<4>;
	.reg .b64 	%rd<11>;

	ld.param.u64 	%rd1, [_Z3addPKfS0_Pf_param_0];
	ld.param.u64 	%rd2, [_Z3addPKfS0_Pf_param_1];
	ld.param.u64 	%rd3, [_Z3addPKfS0_Pf_param_2];
	cvta.to.global.u64 	%rd4, %rd3;
	cvta.to.global.u64 	%rd5, %rd2;
	cvta.to.global.u64 	%rd6, %rd1;
	mov.u32 	%r1, %tid.x;
	mul.wide.u32 	%rd7, %r1, 4;
	add.s64 	%rd8, %rd6, %rd7;
	ld.global.f32 	%f1, [%rd8];
	add.s64 	%rd9, %rd5, %rd7;
	ld.global.f32 	%f2, [%rd9];
	add.f32 	%f3, %f1, %f2;
	add.s64 	%rd10, %rd4, %rd7;
	st.global.f32 	[%rd10], %f3;
	ret;

}


// ===== COMPILED SASS (sm_100) =====

	.target	sm_100

	.elftype	@"ET_EXEC"


//--------------------- .note.nv.tkinfo           --------------------------
	.section	.note.nv.tkinfo,"",@"SHT_NOTE"
	.sectionflags	@"SHF_NOTE_NV_TKINFO"
	.tkinfo
        /*0018*/ 	.word	0x00000002
        /*0030*/ 	.string	""
        /*0030*/ 	.string	"ptxas"
        /*0030*/ 	.string	"Cuda compilation tools, release 13.0, V13.0.88"
        /*0030*/ 	.string	"Build cuda_13.0.r13.0/compiler.36424714_0"
        /*0030*/ 	.string	"-arch sm_100 -m 64 "



//--------------------- .note.nv.cuinfo           --------------------------
	.section	.note.nv.cuinfo,"",@"SHT_NOTE"
	.sectionflags	@"SHF_NOTE_NV_CUINFO"
        /*0018*/ 	.short	0x0002
        /*001a*/ 	.short	0x0064
        /*001c*/ 	.short	0x0082
	.zero		2


//--------------------- .nv.info                  --------------------------
	.section	.nv.info,"",@"SHT_CUDA_INFO"
	.align	4


	//----- nvinfo : EIATTR_REGCOUNT
	.align		4
        /*0000*/ 	.byte	0x04, 0x2f
        /*0002*/ 	.short	(.L_1 - .L_0)
	.align		4
.L_0:
        /*0004*/ 	.word	index@(_Z3addPKfS0_Pf)
        /*0008*/ 	.word	0x0000000c


	//----- nvinfo : EIATTR_FRAME_SIZE
	.align		4
.L_1:
        /*000c*/ 	.byte	0x04, 0x11
        /*000e*/ 	.short	(.L_3 - .L_2)
	.align		4
.L_2:
        /*0010*/ 	.word	index@(_Z3addPKfS0_Pf)
        /*0014*/ 	.word	0x00000000


	//----- nvinfo : EIATTR_MIN_STACK_SIZE
	.align		4
.L_3:
        /*0018*/ 	.byte	0x04, 0x12
        /*001a*/ 	.short	(.L_5 - .L_4)
	.align		4
.L_4:
        /*001c*/ 	.word	index@(_Z3addPKfS0_Pf)
        /*0020*/ 	.word	0x00000000
.L_5:


//--------------------- .nv.compat                --------------------------
	.section	.nv.compat,"",@"SHT_CUDA_COMPAT_INFO"
	.align	4
        /*0000*/ 	.byte	0x02, 0x09, 0x00, 0x00, 0x02, 0x02, 0x01, 0x00, 0x02, 0x05, 0x05, 0x00, 0x03, 0x07, 0x01, 0x01
        /*0010*/ 	.byte	0x02, 0x03, 0x00, 0x00, 0x02, 0x06, 0x01, 0x00, 0x04, 0x0b, 0x08, 0x00, 0x09, 0x00, 0x00, 0x00
        /*0020*/ 	.byte	0x00, 0x00, 0x00, 0x00


//--------------------- .nv.info._Z3addPKfS0_Pf   --------------------------
	.section	.nv.info._Z3addPKfS0_Pf,"",@"SHT_CUDA_INFO"
	.sectionflags	@""
	.align	4


	//----- nvinfo : EIATTR_CUDA_API_VERSION
	.align		4
        /*0000*/ 	.byte	0x04, 0x37
        /*0002*/ 	.short	(.L_7 - .L_6)
.L_6:
        /*0004*/ 	.word	0x00000082


	//----- nvinfo : EIATTR_KPARAM_INFO
	.align		4
.L_7:
        /*0008*/ 	.byte	0x04, 0x17
        /*000a*/ 	.short	(.L_9 - .L_8)
.L_8:
        /*000c*/ 	.word	0x00000000
        /*0010*/ 	.short	0x0002
        /*0012*/ 	.short	0x0010
        /*0014*/ 	.byte	0x00, 0xf5, 0x21, 0x00


	//----- nvinfo : EIATTR_KPARAM_INFO
	.align		4
.L_9:
        /*0018*/ 	.byte	0x04, 0x17
        /*001a*/ 	.short	(.L_11 - .L_10)
.L_10:
        /*001c*/ 	.word	0x00000000
        /*0020*/ 	.short	0x0001
        /*0022*/ 	.short	0x0008
        /*0024*/ 	.byte	0x00, 0xf5, 0x21, 0x00


	//----- nvinfo : EIATTR_KPARAM_INFO
	.align		4
.L_11:
        /*0028*/ 	.byte	0x04, 0x17
        /*002a*/ 	.short	(.L_13 - .L_12)
.L_12:
        /*002c*/ 	.word	0x00000000
        /*0030*/ 	.short	0x0000
        /*0032*/ 	.short	0x0000
        /*0034*/ 	.byte	0x00, 0xf5, 0x21, 0x00


	//----- nvinfo : EIATTR_SPARSE_MMA_MASK
	.align		4
.L_13:
        /*0038*/ 	.byte	0x03, 0x50
        /*003a*/ 	.short	0x0000


	//----- nvinfo : EIATTR_MAXREG_COUNT
	.align		4
        /*003c*/ 	.byte	0x03, 0x1b
        /*003e*/ 	.short	0x00ff


	//----- nvinfo : EIATTR_MERCURY_ISA_VERSION
	.align		4
        /*0040*/ 	.byte	0x03, 0x5f
        /*0042*/ 	.short	0x0101


	//----- nvinfo : EIATTR_VRC_CTA_INIT_COUNT
	.align		4
        /*0044*/ 	.byte	0x02, 0x4a
	.zero		1
	.zero		1


	//----- nvinfo : EIATTR_EXIT_INSTR_OFFSETS
	.align		4
        /*0048*/ 	.byte	0x04, 0x1c
        /*004a*/ 	.short	(.L_15 - .L_14)


	//   ....[0]....
.L_14:
        /*004c*/ 	.word	0x000000d0


	//----- nvinfo : EIATTR_CBANK_PARAM_SIZE
	.align		4
.L_15:
        /*0050*/ 	.byte	0x03, 0x19
        /*0052*/ 	.short	0x0018


	//----- nvinfo : EIATTR_PARAM_CBANK
	.align		4
        /*0054*/ 	.byte	0x04, 0x0a
        /*0056*/ 	.short	(.L_17 - .L_16)
	.align		4
.L_16:
        /*0058*/ 	.word	index@(.nv.constant0._Z3addPKfS0_Pf)
        /*005c*/ 	.short	0x0380
        /*005e*/ 	.short	0x0018


	//----- nvinfo : EIATTR_SW_WAR
	.align		4
.L_17:
        /*0060*/ 	.byte	0x04, 0x36
        /*0062*/ 	.short	(.L_19 - .L_18)
.L_18:
        /*0064*/ 	.word	0x00000008
.L_19:


//--------------------- .nv.callgraph             --------------------------
	.section	.nv.callgraph,"",@"SHT_CUDA_CALLGRAPH"
	.align	4
	.sectionentsize	8
	.align		4
        /*0000*/ 	.word	0x00000000
	.align		4
        /*0004*/ 	.word	0xffffffff
	.align		4
        /*0008*/ 	.word	0x00000000
	.align		4
        /*000c*/ 	.word	0xfffffffe
	.align		4
        /*0010*/ 	.word	0x00000000
	.align		4
        /*0014*/ 	.word	0xfffffffd
	.align		4
        /*0018*/ 	.word	0x00000000
	.align		4
        /*001c*/ 	.word	0xfffffffc


//--------------------- .text._Z3addPKfS0_Pf      --------------------------
	.section	.text._Z3addPKfS0_Pf,"ax",@progbits
	.align	128
        .global         _Z3addPKfS0_Pf
        .type           _Z3addPKfS0_Pf,@function
        .size           _Z3addPKfS0_Pf,(.L_x_1 - _Z3addPKfS0_Pf)
        .other          _Z3addPKfS0_Pf,@"STO_CUDA_ENTRY STV_DEFAULT"
_Z3addPKfS0_Pf:
.text._Z3addPKfS0_Pf:
[----:B------:R-:W-:Y:S01]  /*0000*/  LDC R1, c[0x0][0x37c] ;  /* 0x0000df00ff017b82 */ /* 0x000fe20000000800 */
[----:B------:R-:W0:Y:S07]  /*0010*/  S2R R9, SR_TID.X ;  /* 0x0000000000097919 */ /* 0x000e2e0000002100 */
[----:B------:R-:W0:Y:S01]  /*0020*/  LDC.64 R2, c[0x0][0x380] ;  /* 0x0000e000ff027b82 */ /* 0x000e220000000a00 */
[----:B------:R-:W1:Y:S07]  /*0030*/  LDCU.64 UR4, c[0x0][0x358] ;  /* 0x00006b00ff0477ac */ /* 0x000e6e0008000a00 */
[----:B------:R-:W2:Y:S08]  /*0040*/  LDC.64 R4, c[0x0][0x388] ;  /* 0x0000e200ff047b82 */ /* 0x000eb00000000a00 */
[----:B------:R-:W3:Y:S01]  /*0050*/  LDC.64 R6, c[0x0][0x390] ;  /* 0x0000e400ff067b82 */ /* 0x000ee20000000a00 */
[----:B0-----:R-:W-:-:S04]  /*0060*/  IMAD.WIDE.U32 R2, R9, 0x4, R2 ;  /* 0x0000000409027825 */ /* 0x001fc800078e0002 */
[C---:B--2---:R-:W-:Y:S02]  /*0070*/  IMAD.WIDE.U32 R4, R9.reuse, 0x4, R4 ;  /* 0x0000000409047825 */ /* 0x044fe400078e0004 */
[----:B-1----:R-:W2:Y:S04]  /*0080*/  LDG.E R2, desc[UR4][R2.64] ;  /* 0x0000000402027981 */ /* 0x002ea8000c1e1900 */
[----:B------:R-:W2:Y:S01]  /*0090*/  LDG.E R5, desc[UR4][R4.64] ;  /* 0x0000000404057981 */ /* 0x000ea2000c1e1900 */
[----:B---3--:R-:W-:-:S04]  /*00a0*/  IMAD.WIDE.U32 R6, R9, 0x4, R6 ;  /* 0x0000000409067825 */ /* 0x008fc800078e0006 */
[----:B--2---:R-:W-:-:S05]  /*00b0*/  FADD R9, R2, R5 ;  /* 0x0000000502097221 */ /* 0x004fca0000000000 */
[----:B------:R-:W-:Y:S01]  /*00c0*/  STG.E desc[UR4][R6.64], R9 ;  /* 0x0000000906007986 */ /* 0x000fe2000c101904 */
[----:B------:R-:W-:Y:S05]  /*00d0*/  EXIT ;  /* 0x000000000000794d */ /* 0x000fea0003800000 */
.L_x_0:
[----:B------:R-:W-:-:S00]  /*00e0*/  BRA `(.L_x_0) ;  /* 0xfffffffc00fc7947 */ /* 0x000fc0000383ffff */
[----:B------:R-:W-:-:S00]  /*00f0*/  NOP ;  /* 0x0000000000007918 */ /* 0x000fc00000000000 */
        /* <DEDUP_REMOVED lines=8> */
.L_x_1:


//--------------------- .nv.shared.reserved.0     --------------------------
	.section	.nv.shared.reserved.0,"aw",@nobits
	.weak		__nv_reservedSMEM_offset_0_alias
	.size		__nv_reservedSMEM_offset_0_alias, 0, 64
	.other		__nv_reservedSMEM_offset_0_alias,@"STO_CUDA_RESERVED_SHARED STV_DEFAULT"
__nv_reservedSMEM_offset_0_alias:
	.zero		0
	.zero		64


//--------------------- .nv.constant0._Z3addPKfS0_Pf --------------------------
	.section	.nv.constant0._Z3addPKfS0_Pf,"a",@progbits
	.sectionflags	@""
	.align	4
.nv.constant0._Z3addPKfS0_Pf:
	.zero		920


//--------------------- SYMBOLS --------------------------

	.type		.nv.reservedSmem.offset0,@object
	.size		.nv.reservedSmem.offset0,0x4
